	.headerflags	@"EF_CUDA_TEXMODE_UNIFIED EF_CUDA_64BIT_ADDRESS EF_CUDA_ACCELERATORS EF_CUDA_SM90 EF_CUDA_VIRTUAL_SM(EF_CUDA_SM90)"
	.elftype	@"ET_EXEC"


//--------------------- .nv.info                  --------------------------
	.section	.nv.info,"",@"SHT_CUDA_INFO"
	.align	4


	//----- nvinfo : EIATTR_REGCOUNT
	.align		4
        /*0000*/ 	.byte	0x04, 0x2f
        /*0002*/ 	.short	(.L_1 - .L_0)
	.align		4
.L_0:
        /*0004*/ 	.word	index@(triton_poi_fused__to_copy_arange_clamp_mul_sub_13)
        /*0008*/ 	.word	0x0000000a


	//----- nvinfo : EIATTR_MIN_STACK_SIZE
	.align		4
.L_1:
        /*000c*/ 	.byte	0x04, 0x12
        /*000e*/ 	.short	(.L_3 - .L_2)
	.align		4
.L_2:
        /*0010*/ 	.word	index@(triton_poi_fused__to_copy_arange_clamp_mul_sub_13)
        /*0014*/ 	.word	0x00000000


	//----- nvinfo : EIATTR_FRAME_SIZE
	.align		4
.L_3:
        /*0018*/ 	.byte	0x04, 0x11
        /*001a*/ 	.short	(.L_5 - .L_4)
	.align		4
.L_4:
        /*001c*/ 	.word	index@(triton_poi_fused__to_copy_arange_clamp_mul_sub_13)
        /*0020*/ 	.word	0x00000000


	//----- nvinfo : EIATTR_MIN_STACK_SIZE
	.align		4
.L_5:
        /*0024*/ 	.byte	0x04, 0x12
        /*0026*/ 	.short	(.L_7 - .L_6)
	.align		4
.L_6:
        /*0028*/ 	.word	index@(triton_poi_fused__to_copy_arange_clamp_mul_sub_13)
        /*002c*/ 	.word	0x00000000
.L_7:


//--------------------- .nv.info.triton_poi_fused__to_copy_arange_clamp_mul_sub_13 --------------------------
	.section	.nv.info.triton_poi_fused__to_copy_arange_clamp_mul_sub_13,"",@"SHT_CUDA_INFO"
	.sectionflags	@""
	.align	4


	//----- nvinfo : EIATTR_CUDA_API_VERSION
	.align		4
        /*0000*/ 	.byte	0x04, 0x37
        /*0002*/ 	.short	(.L_9 - .L_8)
.L_8:
        /*0004*/ 	.word	0x0000007c


	//----- nvinfo : EIATTR_KPARAM_INFO
	.align		4
.L_9:
        /*0008*/ 	.byte	0x04, 0x17
        /*000a*/ 	.short	(.L_11 - .L_10)
.L_10:
        /*000c*/ 	.word	0x00000000
        /*0010*/ 	.short	0x0001
        /*0012*/ 	.short	0x0008
        /*0014*/ 	.byte	0x00, 0xf0, 0x11, 0x00


	//----- nvinfo : EIATTR_KPARAM_INFO
	.align		4
.L_11:
        /*0018*/ 	.byte	0x04, 0x17
        /*001a*/ 	.short	(.L_13 - .L_12)
.L_12:
        /*001c*/ 	.word	0x00000000
        /*0020*/ 	.short	0x0000
        /*0022*/ 	.short	0x0000
        /*0024*/ 	.byte	0x00, 0xf4, 0x21, 0x00


	//----- nvinfo : EIATTR_SPARSE_MMA_MASK
	.align		4
.L_13:
        /*0028*/ 	.byte	0x03, 0x50
        /*002a*/ 	.short	0x0000


	//----- nvinfo : EIATTR_MAXREG_COUNT
	.align		4
        /*002c*/ 	.byte	0x03, 0x1b
        /*002e*/ 	.short	0x00ff


	//----- nvinfo : EIATTR_EXIT_INSTR_OFFSETS
	.align		4
        /*0030*/ 	.byte	0x04, 0x1c
        /*0032*/ 	.short	(.L_15 - .L_14)


	//   ....[0]....
.L_14:
        /*0034*/ 	.word	0x000000f0


	//   ....[1]....
        /*0038*/ 	.word	0x00000120


	//----- nvinfo : EIATTR_REQNTID
	.align		4
.L_15:
        /*003c*/ 	.byte	0x04, 0x10
        /*003e*/ 	.short	(.L_17 - .L_16)
.L_16:
        /*0040*/ 	.word	0x00000020
        /*0044*/ 	.word	0x00000001
        /*0048*/ 	.word	0x00000001


	//----- nvinfo : EIATTR_CBANK_PARAM_SIZE
	.align		4
.L_17:
        /*004c*/ 	.byte	0x03, 0x19
        /*004e*/ 	.short	0x000c


	//----- nvinfo : EIATTR_PARAM_CBANK
	.align		4
        /*0050*/ 	.byte	0x04, 0x0a
        /*0052*/ 	.short	(.L_19 - .L_18)
	.align		4
.L_18:
        /*0054*/ 	.word	index@(.nv.constant0.triton_poi_fused__to_copy_arange_clamp_mul_sub_13)
        /*0058*/ 	.short	0x0210
        /*005a*/ 	.short	0x000c


	//----- nvinfo : EIATTR_SW_WAR
	.align		4
.L_19:
        /*005c*/ 	.byte	0x04, 0x36
        /*005e*/ 	.short	(.L_21 - .L_20)
.L_20:
        /*0060*/ 	.word	0x00000008
.L_21:


//--------------------- .nv.callgraph             --------------------------
	.section	.nv.callgraph,"",@"SHT_CUDA_CALLGRAPH"
	.align	4
	.sectionentsize	8
	.align		4
        /*0000*/ 	.word	0x00000000
	.align		4
        /*0004*/ 	.word	0xffffffff
	.align		4
        /*0008*/ 	.word	0x00000000
	.align		4
        /*000c*/ 	.word	0xfffffffe
	.align		4
        /*0010*/ 	.word	0x00000000
	.align		4
        /*0014*/ 	.word	0xfffffffd
	.align		4
        /*0018*/ 	.word	0x00000000
	.align		4
        /*001c*/ 	.word	0xfffffffc


//--------------------- .text.triton_poi_fused__to_copy_arange_clamp_mul_sub_13 --------------------------
	.section	.text.triton_poi_fused__to_copy_arange_clamp_mul_sub_13,"ax",@progbits
	.align	128
        .global         triton_poi_fused__to_copy_arange_clamp_mul_sub_13
        .type           triton_poi_fused__to_copy_arange_clamp_mul_sub_13,@function
        .size           triton_poi_fused__to_copy_arange_clamp_mul_sub_13,(.L_x_1 - triton_poi_fused__to_copy_arange_clamp_mul_sub_13)
        .other          triton_poi_fused__to_copy_arange_clamp_mul_sub_13,@"STO_CUDA_ENTRY STV_DEFAULT"
triton_poi_fused__to_copy_arange_clamp_mul_sub_13:
.text.triton_poi_fused__to_copy_arange_clamp_mul_sub_13:
[----:B------:R-:W0:Y:S02]  /*0000*/  LDC R1, c[0x0][0x28] ;  /* 0x00000a00ff017b82 */ /* 0x000e240000000800 */
[----:B------:R-:W1:Y:S01]  /*0010*/  S2R R6, SR_TID.X ;  /* 0x0000000000067919 */ /* 0x000e620000002100 */
[----:B------:R-:W2:Y:S01]  /*0020*/  LDC.64 R2, c[0x0][0x210] ;  /* 0x00008400ff027b82 */ /* 0x000ea20000000a00 */
[----:B------:R-:W3:Y:S01]  /*0030*/  S2R R5, SR_CTAID.X ;  /* 0x0000000000057919 */ /* 0x000ee20000002500 */
[C---:B-1----:R-:W-:Y:S02]  /*0040*/  LOP3.LUT R0, R6.reuse, 0x7, RZ, 0xc0, !PT ;  /* 0x0000000706007812 */ /* 0x042fe400078ec0ff */
[----:B------:R-:W-:-:S03]  /*0050*/  LOP3.LUT P0, RZ, R6, 0x18, RZ, 0xc0, !PT ;  /* 0x0000001806ff7812 */ /* 0x000fc6000780c0ff */
[----:B---3--:R-:W-:-:S04]  /*0060*/  IMAD R5, R5, 0x8, R0 ;  /* 0x0000000805057824 */ /* 0x008fc800078e0200 */
[C---:B--2---:R-:W-:Y:S01]  /*0070*/  IMAD.WIDE R2, R5.reuse, 0x4, R2 ;  /* 0x0000000405027825 */ /* 0x044fe200078e0202 */
[----:B------:R-:W-:Y:S02]  /*0080*/  I2FP.F32.S32 R0, R5 ;  /* 0x0000000500007245 */ /* 0x000fe40000201400 */
[----:B------:R-:W-:-:S03]  /*0090*/  ISETP.LT.AND P0, PT, R5, 0x8, !P0 ;  /* 0x000000080500780c */ /* 0x000fc60004701270 */
[----:B------:R-:W-:-:S05]  /*00a0*/  FMUL R0, R0, 0.42857143282890319824 ;  /* 0x3edb6db700007820 */ /* 0x000fca0000400000 */
[----:B------:R-:W-:-:S04]  /*00b0*/  FMNMX R0, RZ, R0, !PT ;  /* 0x00000000ff007209 */ /* 0x000fc80007800000 */
[----:B------:R-:W1:Y:S02]  /*00c0*/  F2I.TRUNC.NTZ R4, R0 ;  /* 0x0000000000047305 */ /* 0x000e64000020f100 */
[----:B-1----:R-:W-:-:S05]  /*00d0*/  I2FP.F32.S32 R7, R4 ;  /* 0x0000000400077245 */ /* 0x002fca0000201400 */
[----:B------:R-:W-:Y:S01]  /*00e0*/  FADD.SAT R7, R0, -R7 ;  /* 0x8000000700077221 */ /* 0x000fe20000002000 */
[----:B------:R-:W-:Y:S06]  /*00f0*/  @!P0 EXIT ;  /* 0x000000000000894d */ /* 0x000fec0003800000 */
[----:B------:R-:W-:Y:S02]  /*0100*/  ULDC.64 UR4, c[0x0][0x208] ;  /* 0x0000820000047ab9 */ /* 0x000fe40000000a00 */
[----:B------:R-:W-:Y:S01]  /*0110*/  STG.E desc[UR4][R2.64], R7 ;  /* 0x0000000702007986 */ /* 0x000fe2000c101904 */
[----:B------:R-:W-:Y:S05]  /*0120*/  EXIT ;  /* 0x000000000000794d */ /* 0x000fea0003800000 */
.L_x_0:
[----:B------:R-:W-:-:S00]  /*0130*/  BRA `(.L_x_0) ;  /* 0xfffffffc00fc7947 */ /* 0x000fc0000383ffff */
[----:B------:R-:W-:-:S00]  /*0140*/  NOP ;  /* 0x0000000000007918 */ /* 0x000fc00000000000 */
        /* <DEDUP_REMOVED lines=11> */
.L_x_1:


//--------------------- .nv.constant0.triton_poi_fused__to_copy_arange_clamp_mul_sub_13 --------------------------
	.section	.nv.constant0.triton_poi_fused__to_copy_arange_clamp_mul_sub_13,"a",@progbits
	.sectionflags	@""
	.align	4
.nv.constant0.triton_poi_fused__to_copy_arange_clamp_mul_sub_13:
	.zero		540
